//
// Generated by NVIDIA NVVM Compiler
//
// Compiler Build ID: CL-36424714
// Cuda compilation tools, release 13.0, V13.0.88
// Based on NVVM 20.0.0
//

.version 9.0
.target sm_100
.address_size 64

	// .globl	_Z8matmul2dPiS_S_ii

.visible .entry _Z8matmul2dPiS_S_ii(
	.param .u64 .ptr .align 1 _Z8matmul2dPiS_S_ii_param_0,
	.param .u64 .ptr .align 1 _Z8matmul2dPiS_S_ii_param_1,
	.param .u64 .ptr .align 1 _Z8matmul2dPiS_S_ii_param_2,
	.param .u32 _Z8matmul2dPiS_S_ii_param_3,
	.param .u32 _Z8matmul2dPiS_S_ii_param_4
)
{
	.reg .pred 	%p<10>;
	.reg .b32 	%r<106>;
	.reg .b64 	%rd<53>;

	ld.param.u64 	%rd7, [_Z8matmul2dPiS_S_ii_param_0];
	ld.param.u64 	%rd8, [_Z8matmul2dPiS_S_ii_param_1];
	ld.param.u64 	%rd6, [_Z8matmul2dPiS_S_ii_param_2];
	ld.param.u32 	%r30, [_Z8matmul2dPiS_S_ii_param_3];
	ld.param.u32 	%r31, [_Z8matmul2dPiS_S_ii_param_4];
	cvta.to.global.u64 	%rd1, %rd8;
	cvta.to.global.u64 	%rd2, %rd7;
	mov.u32 	%r33, %ctaid.y;
	mov.u32 	%r34, %ntid.y;
	mov.u32 	%r35, %tid.y;
	mad.lo.s32 	%r1, %r33, %r34, %r35;
	mov.u32 	%r36, %ctaid.x;
	mov.u32 	%r37, %ntid.x;
	mov.u32 	%r38, %tid.x;
	mad.lo.s32 	%r2, %r36, %r37, %r38;
	setp.lt.s32 	%p1, %r30, 1;
	mov.b32 	%r105, 0;
	@%p1 bra 	$L__BB0_12;
	mul.lo.s32 	%r3, %r30, %r1;
	and.b32  	%r4, %r30, 7;
	setp.lt.u32 	%p2, %r30, 8;
	mov.b32 	%r100, 0;
	mov.u32 	%r105, %r100;
	@%p2 bra 	$L__BB0_4;
	and.b32  	%r100, %r30, 2147483640;
	neg.s32 	%r94, %r100;
	shl.b32 	%r7, %r31, 3;
	mul.wide.u32 	%rd9, %r3, 4;
	add.s64 	%rd10, %rd9, %rd2;
	add.s64 	%rd52, %rd10, 16;
	mov.b32 	%r105, 0;
	mul.wide.s32 	%rd13, %r31, 4;
	mov.u32 	%r93, %r2;
$L__BB0_3:
	.pragma "nounroll";
	ld.global.u32 	%r42, [%rd52+-16];
	mul.wide.s32 	%rd11, %r93, 4;
	add.s64 	%rd12, %rd1, %rd11;
	ld.global.u32 	%r43, [%rd12];
	mad.lo.s32 	%r44, %r43, %r42, %r105;
	ld.global.u32 	%r45, [%rd52+-12];
	add.s64 	%rd14, %rd12, %rd13;
	ld.global.u32 	%r46, [%rd14];
	mad.lo.s32 	%r47, %r46, %r45, %r44;
	ld.global.u32 	%r48, [%rd52+-8];
	add.s64 	%rd15, %rd14, %rd13;
	ld.global.u32 	%r49, [%rd15];
	mad.lo.s32 	%r50, %r49, %r48, %r47;
	ld.global.u32 	%r51, [%rd52+-4];
	add.s64 	%rd16, %rd15, %rd13;
	ld.global.u32 	%r52, [%rd16];
	mad.lo.s32 	%r53, %r52, %r51, %r50;
	ld.global.u32 	%r54, [%rd52];
	add.s64 	%rd17, %rd16, %rd13;
	ld.global.u32 	%r55, [%rd17];
	mad.lo.s32 	%r56, %r55, %r54, %r53;
	ld.global.u32 	%r57, [%rd52+4];
	add.s64 	%rd18, %rd17, %rd13;
	ld.global.u32 	%r58, [%rd18];
	mad.lo.s32 	%r59, %r58, %r57, %r56;
	ld.global.u32 	%r60, [%rd52+8];
	add.s64 	%rd19, %rd18, %rd13;
	ld.global.u32 	%r61, [%rd19];
	mad.lo.s32 	%r62, %r61, %r60, %r59;
	ld.global.u32 	%r63, [%rd52+12];
	add.s64 	%rd20, %rd19, %rd13;
	ld.global.u32 	%r64, [%rd20];
	mad.lo.s32 	%r105, %r64, %r63, %r62;
	add.s32 	%r94, %r94, 8;
	add.s32 	%r93, %r93, %r7;
	add.s64 	%rd52, %rd52, 32;
	setp.ne.s32 	%p3, %r94, 0;
	@%p3 bra 	$L__BB0_3;
$L__BB0_4:
	setp.eq.s32 	%p4, %r4, 0;
	@%p4 bra 	$L__BB0_12;
	and.b32  	%r17, %r30, 3;
	setp.lt.u32 	%p5, %r4, 4;
	@%p5 bra 	$L__BB0_7;
	add.s32 	%r66, %r100, %r3;
	mul.wide.u32 	%rd21, %r66, 4;
	add.s64 	%rd22, %rd2, %rd21;
	ld.global.u32 	%r67, [%rd22];
	mad.lo.s32 	%r68, %r100, %r31, %r2;
	mul.wide.s32 	%rd23, %r68, 4;
	add.s64 	%rd24, %rd1, %rd23;
	ld.global.u32 	%r69, [%rd24];
	mad.lo.s32 	%r70, %r69, %r67, %r105;
	cvt.u64.u32 	%rd25, %r3;
	cvt.u64.u32 	%rd26, %r100;
	add.s64 	%rd27, %rd26, %rd25;
	shl.b64 	%rd28, %rd27, 2;
	add.s64 	%rd29, %rd2, %rd28;
	ld.global.u32 	%r71, [%rd29+4];
	mul.wide.s32 	%rd30, %r31, 4;
	add.s64 	%rd31, %rd24, %rd30;
	ld.global.u32 	%r72, [%rd31];
	mad.lo.s32 	%r73, %r72, %r71, %r70;
	ld.global.u32 	%r74, [%rd29+8];
	add.s64 	%rd32, %rd31, %rd30;
	ld.global.u32 	%r75, [%rd32];
	mad.lo.s32 	%r76, %r75, %r74, %r73;
	ld.global.u32 	%r77, [%rd29+12];
	add.s64 	%rd33, %rd32, %rd30;
	ld.global.u32 	%r78, [%rd33];
	mad.lo.s32 	%r105, %r78, %r77, %r76;
	add.s32 	%r100, %r100, 4;
$L__BB0_7:
	setp.eq.s32 	%p6, %r17, 0;
	@%p6 bra 	$L__BB0_12;
	setp.eq.s32 	%p7, %r17, 1;
	@%p7 bra 	$L__BB0_10;
	add.s32 	%r80, %r100, %r3;
	mul.wide.u32 	%rd34, %r80, 4;
	add.s64 	%rd35, %rd2, %rd34;
	ld.global.u32 	%r81, [%rd35];
	mad.lo.s32 	%r82, %r100, %r31, %r2;
	mul.wide.s32 	%rd36, %r82, 4;
	add.s64 	%rd37, %rd1, %rd36;
	ld.global.u32 	%r83, [%rd37];
	mad.lo.s32 	%r84, %r83, %r81, %r105;
	cvt.u64.u32 	%rd38, %r3;
	cvt.u64.u32 	%rd39, %r100;
	add.s64 	%rd40, %rd39, %rd38;
	shl.b64 	%rd41, %rd40, 2;
	add.s64 	%rd42, %rd2, %rd41;
	ld.global.u32 	%r85, [%rd42+4];
	mul.wide.s32 	%rd43, %r31, 4;
	add.s64 	%rd44, %rd37, %rd43;
	ld.global.u32 	%r86, [%rd44];
	mad.lo.s32 	%r105, %r86, %r85, %r84;
	add.s32 	%r100, %r100, 2;
$L__BB0_10:
	and.b32  	%r87, %r30, 1;
	setp.eq.b32 	%p8, %r87, 1;
	not.pred 	%p9, %p8;
	@%p9 bra 	$L__BB0_12;
	add.s32 	%r88, %r100, %r3;
	mul.wide.u32 	%rd45, %r88, 4;
	add.s64 	%rd46, %rd2, %rd45;
	ld.global.u32 	%r89, [%rd46];
	mad.lo.s32 	%r90, %r100, %r31, %r2;
	mul.wide.s32 	%rd47, %r90, 4;
	add.s64 	%rd48, %rd1, %rd47;
	ld.global.u32 	%r91, [%rd48];
	mad.lo.s32 	%r105, %r91, %r89, %r105;
$L__BB0_12:
	cvta.to.global.u64 	%rd49, %rd6;
	mad.lo.s32 	%r92, %r31, %r1, %r2;
	mul.wide.s32 	%rd50, %r92, 4;
	add.s64 	%rd51, %rd49, %rd50;
	st.global.u32 	[%rd51], %r105;
	ret;

}


// ===== COMPILED SASS (sm_100) =====

	.target	sm_100

	.elftype	@"ET_EXEC"


//--------------------- .note.nv.tkinfo           --------------------------
	.section	.note.nv.tkinfo,"",@"SHT_NOTE"
	.sectionflags	@"SHF_NOTE_NV_TKINFO"
	.tkinfo
        /*0018*/ 	.word	0x00000002
        /*0030*/ 	.string	""
        /*0030*/ 	.string	"ptxas"
        /*0030*/ 	.string	"Cuda compilation tools, release 13.0, V13.0.88"
        /*0030*/ 	.string	"Build cuda_13.0.r13.0/compiler.36424714_0"
        /*0030*/ 	.string	"-arch sm_100 -m 64 "



//--------------------- .note.nv.cuinfo           --------------------------
	.section	.note.nv.cuinfo,"",@"SHT_NOTE"
	.sectionflags	@"SHF_NOTE_NV_CUINFO"
        /*0018*/ 	.short	0x0002
        /*001a*/ 	.short	0x0064
        /*001c*/ 	.short	0x0082
	.zero		2


//--------------------- .nv.info                  --------------------------
	.section	.nv.info,"",@"SHT_CUDA_INFO"
	.align	4


	//----- nvinfo : EIATTR_REGCOUNT
	.align		4
        /*0000*/ 	.byte	0x04, 0x2f
        /*0002*/ 	.short	(.L_1 - .L_0)
	.align		4
.L_0:
        /*0004*/ 	.word	index@(_Z8matmul2dPiS_S_ii)
        /*0008*/ 	.word	0x00000020


	//----- nvinfo : EIATTR_FRAME_SIZE
	.align		4
.L_1:
        /*000c*/ 	.byte	0x04, 0x11
        /*000e*/ 	.short	(.L_3 - .L_2)
	.align		4
.L_2:
        /*0010*/ 	.word	index@(_Z8matmul2dPiS_S_ii)
        /*0014*/ 	.word	0x00000000


	//----- nvinfo : EIATTR_MIN_STACK_SIZE
	.align		4
.L_3:
        /*0018*/ 	.byte	0x04, 0x12
        /*001a*/ 	.short	(.L_5 - .L_4)
	.align		4
.L_4:
        /*001c*/ 	.word	index@(_Z8matmul2dPiS_S_ii)
        /*0020*/ 	.word	0x00000000
.L_5:


//--------------------- .nv.compat                --------------------------
	.section	.nv.compat,"",@"SHT_CUDA_COMPAT_INFO"
	.align	4
        /*0000*/ 	.byte	0x02, 0x09, 0x00, 0x00, 0x02, 0x02, 0x01, 0x00, 0x02, 0x05, 0x05, 0x00, 0x03, 0x07, 0x01, 0x01
        /*0010*/ 	.byte	0x02, 0x03, 0x00, 0x00, 0x02, 0x06, 0x01, 0x00, 0x04, 0x0b, 0x08, 0x00, 0x09, 0x00, 0x00, 0x00
        /*0020*/ 	.byte	0x00, 0x00, 0x00, 0x00


//--------------------- .nv.info._Z8matmul2dPiS_S_ii --------------------------
	.section	.nv.info._Z8matmul2dPiS_S_ii,"",@"SHT_CUDA_INFO"
	.sectionflags	@""
	.align	4


	//----- nvinfo : EIATTR_CUDA_API_VERSION
	.align		4
        /*0000*/ 	.byte	0x04, 0x37
        /*0002*/ 	.short	(.L_7 - .L_6)
.L_6:
        /*0004*/ 	.word	0x00000082


	//----- nvinfo : EIATTR_KPARAM_INFO
	.align		4
.L_7:
        /*0008*/ 	.byte	0x04, 0x17
        /*000a*/ 	.short	(.L_9 - .L_8)
.L_8:
        /*000c*/ 	.word	0x00000000
        /*0010*/ 	.short	0x0004
        /*0012*/ 	.short	0x001c
        /*0014*/ 	.byte	0x00, 0xf0, 0x11, 0x00


	//----- nvinfo : EIATTR_KPARAM_INFO
	.align		4
.L_9:
        /*0018*/ 	.byte	0x04, 0x17
        /*001a*/ 	.short	(.L_11 - .L_10)
.L_10:
        /*001c*/ 	.word	0x00000000
        /*0020*/ 	.short	0x0003
        /*0022*/ 	.short	0x0018
        /*0024*/ 	.byte	0x00, 0xf0, 0x11, 0x00


	//----- nvinfo : EIATTR_KPARAM_INFO
	.align		4
.L_11:
        /*0028*/ 	.byte	0x04, 0x17
        /*002a*/ 	.short	(.L_13 - .L_12)
.L_12:
        /*002c*/ 	.word	0x00000000
        /*0030*/ 	.short	0x0002
        /*0032*/ 	.short	0x0010
        /*0034*/ 	.byte	0x00, 0xf5, 0x21, 0x00


	//----- nvinfo : EIATTR_KPARAM_INFO
	.align		4
.L_13:
        /*0038*/ 	.byte	0x04, 0x17
        /*003a*/ 	.short	(.L_15 - .L_14)
.L_14:
        /*003c*/ 	.word	0x00000000
        /*0040*/ 	.short	0x0001
        /*0042*/ 	.short	0x0008
        /*0044*/ 	.byte	0x00, 0xf5, 0x21, 0x00


	//----- nvinfo : EIATTR_KPARAM_INFO
	.align		4
.L_15:
        /*0048*/ 	.byte	0x04, 0x17
        /*004a*/ 	.short	(.L_17 - .L_16)
.L_16:
        /*004c*/ 	.word	0x00000000
        /*0050*/ 	.short	0x0000
        /*0052*/ 	.short	0x0000
        /*0054*/ 	.byte	0x00, 0xf5, 0x21, 0x00


	//----- nvinfo : EIATTR_SPARSE_MMA_MASK
	.align		4
.L_17:
        /*0058*/ 	.byte	0x03, 0x50
        /*005a*/ 	.short	0x0000


	//----- nvinfo : EIATTR_MAXREG_COUNT
	.align		4
        /*005c*/ 	.byte	0x03, 0x1b
        /*005e*/ 	.short	0x00ff


	//----- nvinfo : EIATTR_MERCURY_ISA_VERSION
	.align		4
        /*0060*/ 	.byte	0x03, 0x5f
        /*0062*/ 	.short	0x0101


	//----- nvinfo : EIATTR_VRC_CTA_INIT_COUNT
	.align		4
        /*0064*/ 	.byte	0x02, 0x4a
	.zero		1
	.zero		1


	//----- nvinfo : EIATTR_EXIT_INSTR_OFFSETS
	.align		4
        /*0068*/ 	.byte	0x04, 0x1c
        /*006a*/ 	.short	(.L_19 - .L_18)


	//   ....[0]....
.L_18:
        /*006c*/ 	.word	0x000008f0


	//----- nvinfo : EIATTR_CBANK_PARAM_SIZE
	.align		4
.L_19:
        /*0070*/ 	.byte	0x03, 0x19
        /*0072*/ 	.short	0x0020


	//----- nvinfo : EIATTR_PARAM_CBANK
	.align		4
        /*0074*/ 	.byte	0x04, 0x0a
        /*0076*/ 	.short	(.L_21 - .L_20)
	.align		4
.L_20:
        /*0078*/ 	.word	index@(.nv.constant0._Z8matmul2dPiS_S_ii)
        /*007c*/ 	.short	0x0380
        /*007e*/ 	.short	0x0020


	//----- nvinfo : EIATTR_SW_WAR
	.align		4
.L_21:
        /*0080*/ 	.byte	0x04, 0x36
        /*0082*/ 	.short	(.L_23 - .L_22)
.L_22:
        /*0084*/ 	.word	0x00000008
.L_23:


//--------------------- .nv.callgraph             --------------------------
	.section	.nv.callgraph,"",@"SHT_CUDA_CALLGRAPH"
	.align	4
	.sectionentsize	8
	.align		4
        /*0000*/ 	.word	0x00000000
	.align		4
        /*0004*/ 	.word	0xffffffff
	.align		4
        /*0008*/ 	.word	0x00000000
	.align		4
        /*000c*/ 	.word	0xfffffffe
	.align		4
        /*0010*/ 	.word	0x00000000
	.align		4
        /*0014*/ 	.word	0xfffffffd
	.align		4
        /*0018*/ 	.word	0x00000000
	.align		4
        /*001c*/ 	.word	0xfffffffc


//--------------------- .text._Z8matmul2dPiS_S_ii --------------------------
	.section	.text._Z8matmul2dPiS_S_ii,"ax",@progbits
	.align	128
        .global         _Z8matmul2dPiS_S_ii
        .type           _Z8matmul2dPiS_S_ii,@function
        .size           _Z8matmul2dPiS_S_ii,(.L_x_5 - _Z8matmul2dPiS_S_ii)
        .other          _Z8matmul2dPiS_S_ii,@"STO_CUDA_ENTRY STV_DEFAULT"
_Z8matmul2dPiS_S_ii:
.text._Z8matmul2dPiS_S_ii:
[----:B------:R-:W-:Y:S08]  /*0000*/  LDC R1, c[0x0][0x37c] ;  /* 0x0000df00ff017b82 */ /* 0x000ff00000000800 */
[----:B------:R-:W0:Y:S01]  /*0010*/  LDC R0, c[0x0][0x398] ;  /* 0x0000e600ff007b82 */ /* 0x000e220000000800 */
[----:B------:R-:W1:Y:S01]  /*0020*/  S2R R2, SR_TID.Y ;  /* 0x0000000000027919 */ /* 0x000e620000002200 */
[----:B------:R-:W2:Y:S01]  /*0030*/  LDCU.64 UR4, c[0x0][0x358] ;  /* 0x00006b00ff0477ac */ /* 0x000ea20008000a00 */
[----:B------:R-:W-:Y:S01]  /*0040*/  HFMA2 R26, -RZ, RZ, 0, 0 ;  /* 0x00000000ff1a7431 */ /* 0x000fe200000001ff */
[----:B------:R-:W3:Y:S04]  /*0050*/  S2R R3, SR_TID.X ;  /* 0x0000000000037919 */ /* 0x000ee80000002100 */
[----:B------:R-:W1:Y:S08]  /*0060*/  LDC R17, c[0x0][0x364] ;  /* 0x0000d900ff117b82 */ /* 0x000e700000000800 */
[----:B------:R-:W1:Y:S08]  /*0070*/  S2UR UR6, SR_CTAID.Y ;  /* 0x00000000000679c3 */ /* 0x000e700000002600 */
[----:B------:R-:W3:Y:S01]  /*0080*/  S2UR UR7, SR_CTAID.X ;  /* 0x00000000000779c3 */ /* 0x000ee20000002500 */
[----:B0-----:R-:W-:-:S07]  /*0090*/  ISETP.GE.AND P0, PT, R0, 0x1, PT ;  /* 0x000000010000780c */ /* 0x001fce0003f06270 */
[----:B------:R-:W3:Y:S01]  /*00a0*/  LDC R16, c[0x0][0x360] ;  /* 0x0000d800ff107b82 */ /* 0x000ee20000000800 */
[----:B-1----:R-:W-:Y:S02]  /*00b0*/  IMAD R17, R17, UR6, R2 ;  /* 0x0000000611117c24 */ /* 0x002fe4000f8e0202 */
[----:B---3--:R-:W-:-:S03]  /*00c0*/  IMAD R16, R16, UR7, R3 ;  /* 0x0000000710107c24 */ /* 0x008fc6000f8e0203 */
[----:B--2---:R-:W-:Y:S05]  /*00d0*/  @!P0 BRA `(.L_x_0) ;  /* 0x0000000400f08947 */ /* 0x004fea0003800000 */
[C---:B------:R-:W-:Y:S01]  /*00e0*/  ISETP.GE.U32.AND P1, PT, R0.reuse, 0x8, PT ;  /* 0x000000080000780c */ /* 0x040fe20003f26070 */
[----:B------:R-:W-:Y:S01]  /*00f0*/  IMAD R19, R17, R0, RZ ;  /* 0x0000000011137224 */ /* 0x000fe200078e02ff */
[----:B------:R-:W-:Y:S02]  /*0100*/  LOP3.LUT R24, R0, 0x7, RZ, 0xc0, !PT ;  /* 0x0000000700187812 */ /* 0x000fe400078ec0ff */
[----:B------:R-:W-:Y:S02]  /*0110*/  MOV R20, RZ ;  /* 0x000000ff00147202 */ /* 0x000fe40000000f00 */
[----:B------:R-:W-:Y:S02]  /*0120*/  ISETP.NE.AND P0, PT, R24, RZ, PT ;  /* 0x000000ff1800720c */ /* 0x000fe40003f05270 */
[----:B------:R-:W-:-:S05]  /*0130*/  MOV R26, RZ ;  /* 0x000000ff001a7202 */ /* 0x000fca0000000f00 */
[----:B------:R-:W-:Y:S06]  /*0140*/  @!P1 BRA `(.L_x_1) ;  /* 0x0000000000c89947 */ /* 0x000fec0003800000 */
[----:B------:R-:W0:Y:S01]  /*0150*/  LDC.64 R2, c[0x0][0x380] ;  /* 0x0000e000ff027b82 */ /* 0x000e220000000a00 */
[----:B------:R-:W-:Y:S02]  /*0160*/  LOP3.LUT R20, R0, 0x7ffffff8, RZ, 0xc0, !PT ;  /* 0x7ffffff800147812 */ /* 0x000fe400078ec0ff */
[----:B------:R-:W-:Y:S02]  /*0170*/  MOV R26, RZ ;  /* 0x000000ff001a7202 */ /* 0x000fe40000000f00 */
[----:B------:R-:W-:Y:S02]  /*0180*/  MOV R21, R16 ;  /* 0x0000001000157202 */ /* 0x000fe40000000f00 */
[----:B------:R-:W-:Y:S01]  /*0190*/  IADD3 R18, PT, PT, -R20, RZ, RZ ;  /* 0x000000ff14127210 */ /* 0x000fe20007ffe1ff */
[----:B0-----:R-:W-:-:S03]  /*01a0*/  IMAD.WIDE.U32 R2, R19, 0x4, R2 ;  /* 0x0000000413027825 */ /* 0x001fc600078e0002 */
[----:B------:R-:W-:-:S04]  /*01b0*/  IADD3 R5, P1, PT, R2, 0x10, RZ ;  /* 0x0000001002057810 */ /* 0x000fc80007f3e0ff */
[----:B------:R-:W-:-:S09]  /*01c0*/  IADD3.X R6, PT, PT, RZ, R3, RZ, P1, !PT ;  /* 0x00000003ff067210 */ /* 0x000fd20000ffe4ff */
.L_x_2:
[----:B------:R-:W0:Y:S01]  /*01d0*/  LDC.64 R28, c[0x0][0x388] ;  /* 0x0000e200ff1c7b82 */ /* 0x000e220000000a00 */
[----:B------:R-:W-:Y:S02]  /*01e0*/  MOV R2, R5 ;  /* 0x0000000500027202 */ /* 0x000fe40000000f00 */
[----:B------:R-:W-:-:S05]  /*01f0*/  MOV R3, R6 ;  /* 0x0000000600037202 */ /* 0x000fca0000000f00 */
[----:B------:R-:W2:Y:S01]  /*0200*/  LDG.E R13, desc[UR4][R2.64+-0x10] ;  /* 0xfffff004020d7981 */ /* 0x000ea2000c1e1900 */
[----:B------:R-:W1:Y:S03]  /*0210*/  LDC R23, c[0x0][0x39c] ;  /* 0x0000e700ff177b82 */ /* 0x000e660000000800 */
[----:B------:R-:W3:Y:S04]  /*0220*/  LDG.E R22, desc[UR4][R2.64+-0xc] ;  /* 0xfffff40402167981 */ /* 0x000ee8000c1e1900 */
[----:B------:R-:W4:Y:S01]  /*0230*/  LDG.E R27, desc[UR4][R2.64+-0x8] ;  /* 0xfffff804021b7981 */ /* 0x000f22000c1e1900 */
[----:B0-----:R-:W-:-:S05]  /*0240*/  IMAD.WIDE R28, R21, 0x4, R28 ;  /* 0x00000004151c7825 */ /* 0x001fca00078e021c */
[----:B------:R-:W2:Y:S01]  /*0250*/  LDG.E R12, desc[UR4][R28.64] ;  /* 0x000000041c0c7981 */ /* 0x000ea2000c1e1900 */
[----:B-1----:R-:W-:-:S05]  /*0260*/  IMAD.WIDE R14, R23, 0x4, R28 ;  /* 0x00000004170e7825 */ /* 0x002fca00078e021c */
[----:B------:R0:W3:Y:S01]  /*0270*/  LDG.E R25, desc[UR4][R14.64] ;  /* 0x000000040e197981 */ /* 0x0000e2000c1e1900 */
[----:B------:R-:W-:-:S03]  /*0280*/  IMAD.WIDE R10, R23, 0x4, R14 ;  /* 0x00000004170a7825 */ /* 0x000fc600078e020e */
[----:B------:R-:W5:Y:S01]  /*0290*/  LDG.E R28, desc[UR4][R2.64+-0x4] ;  /* 0xfffffc04021c7981 */ /* 0x000f62000c1e1900 */
[----:B------:R-:W-:-:S03]  /*02a0*/  IMAD.WIDE R8, R23, 0x4, R10 ;  /* 0x0000000417087825 */ /* 0x000fc600078e020a */
[----:B------:R-:W4:Y:S01]  /*02b0*/  LDG.E R10, desc[UR4][R10.64] ;  /* 0x000000040a0a7981 */ /* 0x000f22000c1e1900 */
[----:B------:R-:W-:-:S03]  /*02c0*/  IMAD.WIDE R4, R23, 0x4, R8 ;  /* 0x0000000417047825 */ /* 0x000fc600078e0208 */
[----:B------:R-:W5:Y:S01]  /*02d0*/  LDG.E R9, desc[UR4][R8.64] ;  /* 0x0000000408097981 */ /* 0x000f62000c1e1900 */
[----:B------:R-:W-:-:S03]  /*02e0*/  IMAD.WIDE R6, R23, 0x4, R4 ;  /* 0x0000000417067825 */ /* 0x000fc600078e0204 */
[----:B------:R-:W5:Y:S04]  /*02f0*/  LDG.E R11, desc[UR4][R2.64+0x4] ;  /* 0x00000404020b7981 */ /* 0x000f68000c1e1900 */
[----:B------:R-:W5:Y:S04]  /*0300*/  LDG.E R4, desc[UR4][R4.64] ;  /* 0x0000000404047981 */ /* 0x000f68000c1e1900 */
[----:B------:R-:W5:Y:S04]  /*0310*/  LDG.E R8, desc[UR4][R2.64+0xc] ;  /* 0x00000c0402087981 */ /* 0x000f68000c1e1900 */
[----:B------:R-:W5:Y:S01]  /*0320*/  LDG.E R5, desc[UR4][R2.64] ;  /* 0x0000000402057981 */ /* 0x000f62000c1e1900 */
[----:B--2---:R-:W-:-:S02]  /*0330*/  IMAD R26, R13, R12, R26 ;  /* 0x0000000c0d1a7224 */ /* 0x004fc400078e021a */
[C---:B------:R-:W-:Y:S02]  /*0340*/  IMAD.WIDE R12, R23.reuse, 0x4, R6 ;  /* 0x00000004170c7825 */ /* 0x040fe400078e0206 */
[----:B------:R-:W2:Y:S02]  /*0350*/  LDG.E R6, desc[UR4][R6.64] ;  /* 0x0000000406067981 */ /* 0x000ea4000c1e1900 */
[----:B0-----:R-:W-:Y:S02]  /*0360*/  IMAD.WIDE R14, R23, 0x4, R12 ;  /* 0x00000004170e7825 */ /* 0x001fe400078e020c */
[----:B------:R-:W2:Y:S04]  /*0370*/  LDG.E R29, desc[UR4][R12.64] ;  /* 0x000000040c1d7981 */ /* 0x000ea8000c1e1900 */
[----:B------:R-:W2:Y:S04]  /*0380*/  LDG.E R15, desc[UR4][R14.64] ;  /* 0x000000040e0f7981 */ /* 0x000ea8000c1e1900 */
[----:B------:R-:W2:Y:S01]  /*0390*/  LDG.E R12, desc[UR4][R2.64+0x8] ;  /* 0x00000804020c7981 */ /* 0x000ea2000c1e1900 */
[----:B---3--:R-:W-:Y:S01]  /*03a0*/  IMAD R22, R22, R25, R26 ;  /* 0x0000001916167224 */ /* 0x008fe200078e021a */
[----:B------:R-:W-:-:S03]  /*03b0*/  IADD3 R18, PT, PT, R18, 0x8, RZ ;  /* 0x0000000812127810 */ /* 0x000fc60007ffe0ff */
[----:B----4-:R-:W-:Y:S01]  /*03c0*/  IMAD R10, R27, R10, R22 ;  /* 0x0000000a1b0a7224 */ /* 0x010fe200078e0216 */
[----:B------:R-:W-:-:S03]  /*03d0*/  ISETP.NE.AND P1, PT, R18, RZ, PT ;  /* 0x000000ff1200720c */ /* 0x000fc60003f25270 */
[----:B-----5:R-:W-:Y:S01]  /*03e0*/  IMAD R9, R28, R9, R10 ;  /* 0x000000091c097224 */ /* 0x020fe200078e020a */
[----:B------:R-:W-:-:S03]  /*03f0*/  LEA R21, R23, R21, 0x3 ;  /* 0x0000001517157211 */ /* 0x000fc600078e18ff */
[----:B------:R-:W-:Y:S01]  /*0400*/  IMAD R4, R5, R4, R9 ;  /* 0x0000000405047224 */ /* 0x000fe200078e0209 */
[----:B------:R-:W-:-:S03]  /*0410*/  IADD3 R5, P2, PT, R2, 0x20, RZ ;  /* 0x0000002002057810 */ /* 0x000fc60007f5e0ff */
[----:B--2---:R-:W-:Y:S01]  /*0420*/  IMAD R4, R11, R6, R4 ;  /* 0x000000060b047224 */ /* 0x004fe200078e0204 */
[----:B------:R-:W-:-:S03]  /*0430*/  IADD3.X R6, PT, PT, RZ, R3, RZ, P2, !PT ;  /* 0x00000003ff067210 */ /* 0x000fc600017fe4ff */
[----:B------:R-:W-:-:S04]  /*0440*/  IMAD R4, R12, R29, R4 ;  /* 0x0000001d0c047224 */ /* 0x000fc800078e0204 */
[----:B------:R-:W-:Y:S01]  /*0450*/  IMAD R26, R8, R15, R4 ;  /* 0x0000000f081a7224 */ /* 0x000fe200078e0204 */
[----:B------:R-:W-:Y:S06]  /*0460*/  @P1 BRA `(.L_x_2) ;  /* 0xfffffffc00581947 */ /* 0x000fec000383ffff */
.L_x_1:
[----:B------:R-:W-:Y:S05]  /*0470*/  @!P0 BRA `(.L_x_0) ;  /* 0x0000000400088947 */ /* 0x000fea0003800000 */
[----:B------:R-:W-:Y:S02]  /*0480*/  ISETP.GE.U32.AND P1, PT, R24, 0x4, PT ;  /* 0x000000041800780c */ /* 0x000fe40003f26070 */
[----:B------:R-:W-:-:S04]  /*0490*/  LOP3.LUT R14, R0, 0x3, RZ, 0xc0, !PT ;  /* 0x00000003000e7812 */ /* 0x000fc800078ec0ff */
[----:B------:R-:W-:-:S07]  /*04a0*/  ISETP.NE.AND P0, PT, R14, RZ, PT ;  /* 0x000000ff0e00720c */ /* 0x000fce0003f05270 */
[----:B------:R-:W-:Y:S06]  /*04b0*/  @!P1 BRA `(.L_x_3) ;  /* 0x0000000000709947 */ /* 0x000fec0003800000 */
[----:B------:R-:W0:Y:S01]  /*04c0*/  LDC R11, c[0x0][0x39c] ;  /* 0x0000e700ff0b7b82 */ /* 0x000e220000000800 */
[----:B------:R-:W1:Y:S01]  /*04d0*/  LDCU.64 UR6, c[0x0][0x380] ;  /* 0x00007000ff0677ac */ /* 0x000e620008000a00 */
[CC--:B------:R-:W-:Y:S02]  /*04e0*/  IADD3 R3, PT, PT, R19.reuse, R20.reuse, RZ ;  /* 0x0000001413037210 */ /* 0x0c0fe40007ffe0ff */
[----:B------:R-:W-:-:S04]  /*04f0*/  IADD3 R8, P1, PT, R19, R20, RZ ;  /* 0x0000001413087210 */ /* 0x000fc80007f3e0ff */
[----:B------:R-:W2:Y:S08]  /*0500*/  LDC.64 R4, c[0x0][0x388] ;  /* 0x0000e200ff047b82 */ /* 0x000eb00000000a00 */
[----:B------:R-:W3:Y:S01]  /*0510*/  LDC.64 R12, c[0x0][0x380] ;  /* 0x0000e000ff0c7b82 */ /* 0x000ee20000000a00 */
[----:B0-----:R-:W-:-:S04]  /*0520*/  IMAD R7, R20, R11, R16 ;  /* 0x0000000b14077224 */ /* 0x001fc800078e0210 */
[----:B--2---:R-:W-:-:S04]  /*0530*/  IMAD.WIDE R4, R7, 0x4, R4 ;  /* 0x0000000407047825 */ /* 0x004fc800078e0204 */
[----:B------:R-:W-:Y:S02]  /*0540*/  IMAD.WIDE R6, R11, 0x4, R4 ;  /* 0x000000040b067825 */ /* 0x000fe400078e0204 */
[----:B------:R-:W2:Y:S02]  /*0550*/  LDG.E R4, desc[UR4][R4.64] ;  /* 0x0000000404047981 */ /* 0x000ea4000c1e1900 */
[----:B---3--:R-:W-:Y:S01]  /*0560*/  IMAD.WIDE.U32 R12, R3, 0x4, R12 ;  /* 0x00000004030c7825 */ /* 0x008fe200078e000c */
[----:B------:R-:W-:Y:S02]  /*0570*/  IADD3.X R3, PT, PT, RZ, RZ, RZ, P1, !PT ;  /* 0x000000ffff037210 */ /* 0x000fe40000ffe4ff */
[----:B-1----:R-:W-:-:S03]  /*0580*/  LEA R2, P1, R8, UR6, 0x2 ;  /* 0x0000000608027c11 */ /* 0x002fc6000f8210ff */
[----:B------:R-:W2:Y:S01]  /*0590*/  LDG.E R13, desc[UR4][R12.64] ;  /* 0x000000040c0d7981 */ /* 0x000ea2000c1e1900 */
[----:B------:R-:W-:Y:S01]  /*05a0*/  LEA.HI.X R3, R8, UR7, R3, 0x2, P1 ;  /* 0x0000000708037c11 */ /* 0x000fe200088f1403 */
[C---:B------:R-:W-:Y:S02]  /*05b0*/  IMAD.WIDE R8, R11.reuse, 0x4, R6 ;  /* 0x000000040b087825 */ /* 0x040fe400078e0206 */
[----:B------:R-:W3:Y:S04]  /*05c0*/  LDG.E R6, desc[UR4][R6.64] ;  /* 0x0000000406067981 */ /* 0x000ee8000c1e1900 */
[----:B------:R-:W3:Y:S01]  /*05d0*/  LDG.E R15, desc[UR4][R2.64+0x4] ;  /* 0x00000404020f7981 */ /* 0x000ee2000c1e1900 */
[----:B------:R-:W-:-:S03]  /*05e0*/  IMAD.WIDE R10, R11, 0x4, R8 ;  /* 0x000000040b0a7825 */ /* 0x000fc600078e0208 */
[----:B------:R-:W4:Y:S04]  /*05f0*/  LDG.E R21, desc[UR4][R8.64] ;  /* 0x0000000408157981 */ /* 0x000f28000c1e1900 */
[----:B------:R-:W4:Y:S04]  /*0600*/  LDG.E R18, desc[UR4][R2.64+0x8] ;  /* 0x0000080402127981 */ /* 0x000f28000c1e1900 */
[----:B------:R-:W5:Y:S04]  /*0610*/  LDG.E R22, desc[UR4][R2.64+0xc] ;  /* 0x00000c0402167981 */ /* 0x000f68000c1e1900 */
[----:B------:R-:W5:Y:S01]  /*0620*/  LDG.E R10, desc[UR4][R10.64] ;  /* 0x000000040a0a7981 */ /* 0x000f62000c1e1900 */
[----:B------:R-:W-:Y:S01]  /*0630*/  IADD3 R20, PT, PT, R20, 0x4, RZ ;  /* 0x0000000414147810 */ /* 0x000fe20007ffe0ff */
[----:B--2---:R-:W-:-:S04]  /*0640*/  IMAD R26, R13, R4, R26 ;  /* 0x000000040d1a7224 */ /* 0x004fc800078e021a */
[----:B---3--:R-:W-:-:S04]  /*0650*/  IMAD R15, R15, R6, R26 ;  /* 0x000000060f0f7224 */ /* 0x008fc800078e021a */
[----:B----4-:R-:W-:-:S04]  /*0660*/  IMAD R15, R18, R21, R15 ;  /* 0x00000015120f7224 */ /* 0x010fc800078e020f */
[----:B-----5:R-:W-:-:S07]  /*0670*/  IMAD R26, R22, R10, R15 ;  /* 0x0000000a161a7224 */ /* 0x020fce00078e020f */
.L_x_3:
[----:B------:R-:W-:Y:S05]  /*0680*/  @!P0 BRA `(.L_x_0) ;  /* 0x0000000000848947 */ /* 0x000fea0003800000 */
[----:B------:R-:W-:Y:S01]  /*0690*/  ISETP.NE.AND P1, PT, R14, 0x1, PT ;  /* 0x000000010e00780c */ /* 0x000fe20003f25270 */
[----:B------:R-:W0:Y:S01]  /*06a0*/  LDC.64 R8, c[0x0][0x388] ;  /* 0x0000e200ff087b82 */ /* 0x000e220000000a00 */
[----:B------:R-:W-:-:S04]  /*06b0*/  LOP3.LUT R0, R0, 0x1, RZ, 0xc0, !PT ;  /* 0x0000000100007812 */ /* 0x000fc800078ec0ff */
[----:B------:R-:W-:-:S03]  /*06c0*/  ISETP.NE.U32.AND P0, PT, R0, 0x1, PT ;  /* 0x000000010000780c */ /* 0x000fc60003f05070 */
[----:B------:R-:W1:Y:S04]  /*06d0*/  LDC.64 R10, c[0x0][0x380] ;  /* 0x0000e000ff0a7b82 */ /* 0x000e680000000a00 */
[CC--:B------:R-:W-:Y:S02]  /*06e0*/  @P1 IADD3 R21, PT, PT, R19.reuse, R20.reuse, RZ ;  /* 0x0000001413151210 */ /* 0x0c0fe40007ffe0ff */
[----:B------:R-:W-:Y:S02]  /*06f0*/  @P1 IADD3 R0, P2, PT, R19, R20, RZ ;  /* 0x0000001413001210 */ /* 0x000fe40007f5e0ff */
[----:B------:R-:W2:Y:S02]  /*0700*/  @P1 LDC R15, c[0x0][0x39c] ;  /* 0x0000e700ff0f1b82 */ /* 0x000ea40000000800 */
[----:B------:R-:W-:-:S06]  /*0710*/  @P1 IADD3.X R12, PT, PT, RZ, RZ, RZ, P2, !PT ;  /* 0x000000ffff0c1210 */ /* 0x000fcc00017fe4ff */
[----:B------:R-:W3:Y:S08]  /*0720*/  @P1 LDC.64 R6, c[0x0][0x380] ;  /* 0x0000e000ff061b82 */ /* 0x000ef00000000a00 */
[----:B------:R-:W4:Y:S01]  /*0730*/  @!P0 LDC R13, c[0x0][0x39c] ;  /* 0x0000e700ff0d8b82 */ /* 0x000f220000000800 */
[----:B-1----:R-:W-:-:S06]  /*0740*/  @P1 IMAD.WIDE.U32 R10, R21, 0x4, R10 ;  /* 0x00000004150a1825 */ /* 0x002fcc00078e000a */
[----:B------:R-:W5:Y:S01]  /*0750*/  @P1 LDG.E R11, desc[UR4][R10.64] ;  /* 0x000000040a0b1981 */ /* 0x000f62000c1e1900 */
[----:B------:R-:W1:Y:S01]  /*0760*/  LDC.64 R2, c[0x0][0x380] ;  /* 0x0000e000ff027b82 */ /* 0x000e620000000a00 */
[C---:B--2---:R-:W-:Y:S01]  /*0770*/  @P1 IMAD R23, R20.reuse, R15, R16 ;  /* 0x0000000f14171224 */ /* 0x044fe200078e0210 */
[----:B------:R-:W-:-:S03]  /*0780*/  @P1 IADD3 R20, PT, PT, R20, 0x2, RZ ;  /* 0x0000000214141810 */ /* 0x000fc60007ffe0ff */
[----:B0-----:R-:W-:-:S03]  /*0790*/  @P1 IMAD.WIDE R8, R23, 0x4, R8 ;  /* 0x0000000417081825 */ /* 0x001fc600078e0208 */
[----:B------:R-:W0:Y:S01]  /*07a0*/  LDC.64 R4, c[0x0][0x388] ;  /* 0x0000e200ff047b82 */ /* 0x000e220000000a00 */
[C---:B---3--:R-:W-:Y:S02]  /*07b0*/  @P1 LEA R6, P2, R0.reuse, R6, 0x2 ;  /* 0x0000000600061211 */ /* 0x048fe400078410ff */
[----:B------:R-:W-:Y:S01]  /*07c0*/  @!P0 IADD3 R19, PT, PT, R19, R20, RZ ;  /* 0x0000001413138210 */ /* 0x000fe20007ffe0ff */
[----:B------:R-:W-:Y:S01]  /*07d0*/  @P1 IMAD.WIDE R14, R15, 0x4, R8 ;  /* 0x000000040f0e1825 */ /* 0x000fe200078e0208 */
[----:B------:R-:W-:Y:S02]  /*07e0*/  @P1 LEA.HI.X R7, R0, R7, R12, 0x2, P2 ;  /* 0x0000000700071211 */ /* 0x000fe400010f140c */
[----:B------:R-:W5:Y:S01]  /*07f0*/  @P1 LDG.E R0, desc[UR4][R8.64] ;  /* 0x0000000408001981 */ /* 0x000f62000c1e1900 */
[----:B----4-:R-:W-:-:S03]  /*0800*/  @!P0 IMAD R13, R20, R13, R16 ;  /* 0x0000000d140d8224 */ /* 0x010fc600078e0210 */
[----:B------:R-:W2:Y:S04]  /*0810*/  @P1 LDG.E R7, desc[UR4][R6.64+0x4] ;  /* 0x0000040406071981 */ /* 0x000ea8000c1e1900 */
[----:B------:R-:W2:Y:S01]  /*0820*/  @P1 LDG.E R14, desc[UR4][R14.64] ;  /* 0x000000040e0e1981 */ /* 0x000ea2000c1e1900 */
[----:B-1----:R-:W-:-:S06]  /*0830*/  @!P0 IMAD.WIDE.U32 R2, R19, 0x4, R2 ;  /* 0x0000000413028825 */ /* 0x002fcc00078e0002 */
[----:B------:R-:W3:Y:S01]  /*0840*/  @!P0 LDG.E R3, desc[UR4][R2.64] ;  /* 0x0000000402038981 */ /* 0x000ee2000c1e1900 */
[----:B0-----:R-:W-:-:S06]  /*0850*/  @!P0 IMAD.WIDE R4, R13, 0x4, R4 ;  /* 0x000000040d048825 */ /* 0x001fcc00078e0204 */
[----:B------:R-:W3:Y:S01]  /*0860*/  @!P0 LDG.E R4, desc[UR4][R4.64] ;  /* 0x0000000404048981 */ /* 0x000ee2000c1e1900 */
[----:B-----5:R-:W-:-:S04]  /*0870*/  @P1 IMAD R0, R11, R0, R26 ;  /* 0x000000000b001224 */ /* 0x020fc800078e021a */
[----:B--2---:R-:W-:-:S04]  /*0880*/  @P1 IMAD R26, R7, R14, R0 ;  /* 0x0000000e071a1224 */ /* 0x004fc800078e0200 */
[----:B---3--:R-:W-:-:S07]  /*0890*/  @!P0 IMAD R26, R3, R4, R26 ;  /* 0x00000004031a8224 */ /* 0x008fce00078e021a */
.L_x_0:
[----:B------:R-:W0:Y:S01]  /*08a0*/  LDC.64 R2, c[0x0][0x390] ;  /* 0x0000e400ff027b82 */ /* 0x000e220000000a00 */
[----:B------:R-:W1:Y:S02]  /*08b0*/  LDCU UR6, c[0x0][0x39c] ;  /* 0x00007380ff0677ac */ /* 0x000e640008000800 */
[----:B-1----:R-:W-:-:S04]  /*08c0*/  IMAD R17, R17, UR6, R16 ;  /* 0x0000000611117c24 */ /* 0x002fc8000f8e0210 */
[----:B0-----:R-:W-:-:S05]  /*08d0*/  IMAD.WIDE R2, R17, 0x4, R2 ;  /* 0x0000000411027825 */ /* 0x001fca00078e0202 */
[----:B------:R-:W-:Y:S01]  /*08e0*/  STG.E desc[UR4][R2.64], R26 ;  /* 0x0000001a02007986 */ /* 0x000fe2000c101904 */
[----:B------:R-:W-:Y:S05]  /*08f0*/  EXIT ;  /* 0x000000000000794d */ /* 0x000fea0003800000 */
.L_x_4:
[----:B------:R-:W-:-:S00]  /*0900*/  BRA `(.L_x_4) ;  /* 0xfffffffc00fc7947 */ /* 0x000fc0000383ffff */
[----:B------:R-:W-:-:S00]  /*0910*/  NOP ;  /* 0x0000000000007918 */ /* 0x000fc00000000000 */
        /* <DEDUP_REMOVED lines=14> */
.L_x_5:


//--------------------- .nv.shared.reserved.0     --------------------------
	.section	.nv.shared.reserved.0,"aw",@nobits
	.weak		__nv_reservedSMEM_offset_0_alias
	.size		__nv_reservedSMEM_offset_0_alias, 0, 64
	.other		__nv_reservedSMEM_offset_0_alias,@"STO_CUDA_RESERVED_SHARED STV_DEFAULT"
__nv_reservedSMEM_offset_0_alias:
	.zero		0
	.zero		64


//--------------------- .nv.constant0._Z8matmul2dPiS_S_ii --------------------------
	.section	.nv.constant0._Z8matmul2dPiS_S_ii,"a",@progbits
	.sectionflags	@""
	.align	4
.nv.constant0._Z8matmul2dPiS_S_ii:
	.zero		928


//--------------------- SYMBOLS --------------------------

	.type		.nv.reservedSmem.offset0,@object
	.size		.nv.reservedSmem.offset0,0x4
